	.headerflags	@"EF_CUDA_TEXMODE_UNIFIED EF_CUDA_64BIT_ADDRESS EF_CUDA_ACCELERATORS EF_CUDA_SM90 EF_CUDA_VIRTUAL_SM(EF_CUDA_SM90)"
	.elftype	@"ET_EXEC"


//--------------------- .nv.info                  --------------------------
	.section	.nv.info,"",@"SHT_CUDA_INFO"
	.align	4


	//----- nvinfo : EIATTR_REGCOUNT
	.align		4
        /*0000*/ 	.byte	0x04, 0x2f
        /*0002*/ 	.short	(.L_2 - .L_1)
	.align		4
.L_1:
        /*0004*/ 	.word	index@(triton_poi_fused_add_native_layer_norm_8)
        /*0008*/ 	.word	0x0000001c


	//----- nvinfo : EIATTR_MIN_STACK_SIZE
	.align		4
.L_2:
        /*000c*/ 	.byte	0x04, 0x12
        /*000e*/ 	.short	(.L_4 - .L_3)
	.align		4
.L_3:
        /*0010*/ 	.word	index@(triton_poi_fused_add_native_layer_norm_8)
        /*0014*/ 	.word	0x00000000


	//----- nvinfo : EIATTR_FRAME_SIZE
	.align		4
.L_4:
        /*0018*/ 	.byte	0x04, 0x11
        /*001a*/ 	.short	(.L_6 - .L_5)
	.align		4
.L_5:
        /*001c*/ 	.word	index@(triton_poi_fused_add_native_layer_norm_8)
        /*0020*/ 	.word	0x00000000


	//----- nvinfo : EIATTR_MIN_STACK_SIZE
	.align		4
.L_6:
        /*0024*/ 	.byte	0x04, 0x12
        /*0026*/ 	.short	(.L_8 - .L_7)
	.align		4
.L_7:
        /*0028*/ 	.word	index@(triton_poi_fused_add_native_layer_norm_8)
        /*002c*/ 	.word	0x00000000
.L_8:


//--------------------- .nv.info.triton_poi_fused_add_native_layer_norm_8 --------------------------
	.section	.nv.info.triton_poi_fused_add_native_layer_norm_8,"",@"SHT_CUDA_INFO"
	.sectionflags	@""
	.align	4


	//----- nvinfo : EIATTR_CUDA_API_VERSION
	.align		4
        /*0000*/ 	.byte	0x04, 0x37
        /*0002*/ 	.short	(.L_10 - .L_9)
.L_9:
        /*0004*/ 	.word	0x0000007c


	//----- nvinfo : EIATTR_KPARAM_INFO
	.align		4
.L_10:
        /*0008*/ 	.byte	0x04, 0x17
        /*000a*/ 	.short	(.L_12 - .L_11)
.L_11:
        /*000c*/ 	.word	0x00000000
        /*0010*/ 	.short	0x0008
        /*0012*/ 	.short	0x0040
        /*0014*/ 	.byte	0x00, 0xf0, 0x11, 0x00


	//----- nvinfo : EIATTR_KPARAM_INFO
	.align		4
.L_12:
        /*0018*/ 	.byte	0x04, 0x17
        /*001a*/ 	.short	(.L_14 - .L_13)
.L_13:
        /*001c*/ 	.word	0x00000000
        /*0020*/ 	.short	0x0007
        /*0022*/ 	.short	0x0038
        /*0024*/ 	.byte	0x00, 0xf4, 0x21, 0x00


	//----- nvinfo : EIATTR_KPARAM_INFO
	.align		4
.L_14:
        /*0028*/ 	.byte	0x04, 0x17
        /*002a*/ 	.short	(.L_16 - .L_15)
.L_15:
        /*002c*/ 	.word	0x00000000
        /*0030*/ 	.short	0x0006
        /*0032*/ 	.short	0x0030
        /*0034*/ 	.byte	0x00, 0xf4, 0x21, 0x00


	//----- nvinfo : EIATTR_KPARAM_INFO
	.align		4
.L_16:
        /*0038*/ 	.byte	0x04, 0x17
        /*003a*/ 	.short	(.L_18 - .L_17)
.L_17:
        /*003c*/ 	.word	0x00000000
        /*0040*/ 	.short	0x0005
        /*0042*/ 	.short	0x0028
        /*0044*/ 	.byte	0x00, 0xf4, 0x21, 0x00


	//----- nvinfo : EIATTR_KPARAM_INFO
	.align		4
.L_18:
        /*0048*/ 	.byte	0x04, 0x17
        /*004a*/ 	.short	(.L_20 - .L_19)
.L_19:
        /*004c*/ 	.word	0x00000000
        /*0050*/ 	.short	0x0004
        /*0052*/ 	.short	0x0020
        /*0054*/ 	.byte	0x00, 0xf4, 0x21, 0x00


	//----- nvinfo : EIATTR_KPARAM_INFO
	.align		4
.L_20:
        /*0058*/ 	.byte	0x04, 0x17
        /*005a*/ 	.short	(.L_22 - .L_21)
.L_21:
        /*005c*/ 	.word	0x00000000
        /*0060*/ 	.short	0x0003
        /*0062*/ 	.short	0x0018
        /*0064*/ 	.byte	0x00, 0xf4, 0x21, 0x00


	//----- nvinfo : EIATTR_KPARAM_INFO
	.align		4
.L_22:
        /*0068*/ 	.byte	0x04, 0x17
        /*006a*/ 	.short	(.L_24 - .L_23)
.L_23:
        /*006c*/ 	.word	0x00000000
        /*0070*/ 	.short	0x0002
        /*0072*/ 	.short	0x0010
        /*0074*/ 	.byte	0x00, 0xf4, 0x21, 0x00


	//----- nvinfo : EIATTR_KPARAM_INFO
	.align		4
.L_24:
        /*0078*/ 	.byte	0x04, 0x17
        /*007a*/ 	.short	(.L_26 - .L_25)
.L_25:
        /*007c*/ 	.word	0x00000000
        /*0080*/ 	.short	0x0001
        /*0082*/ 	.short	0x0008
        /*0084*/ 	.byte	0x00, 0xf4, 0x21, 0x00


	//----- nvinfo : EIATTR_KPARAM_INFO
	.align		4
.L_26:
        /*0088*/ 	.byte	0x04, 0x17
        /*008a*/ 	.short	(.L_28 - .L_27)
.L_27:
        /*008c*/ 	.word	0x00000000
        /*0090*/ 	.short	0x0000
        /*0092*/ 	.short	0x0000
        /*0094*/ 	.byte	0x00, 0xf4, 0x21, 0x00


	//----- nvinfo : EIATTR_SPARSE_MMA_MASK
	.align		4
.L_28:
        /*0098*/ 	.byte	0x03, 0x50
        /*009a*/ 	.short	0x0000


	//----- nvinfo : EIATTR_MAXREG_COUNT
	.align		4
        /*009c*/ 	.byte	0x03, 0x1b
        /*009e*/ 	.short	0x00ff


	//----- nvinfo : EIATTR_EXIT_INSTR_OFFSETS
	.align		4
        /*00a0*/ 	.byte	0x04, 0x1c
        /*00a2*/ 	.short	(.L_30 - .L_29)


	//   ....[0]....
.L_29:
        /*00a4*/ 	.word	0x000002f0


	//   ....[1]....
        /*00a8*/ 	.word	0x00000310


	//----- nvinfo : EIATTR_REQNTID
	.align		4
.L_30:
        /*00ac*/ 	.byte	0x04, 0x10
        /*00ae*/ 	.short	(.L_32 - .L_31)
.L_31:
        /*00b0*/ 	.word	0x00000080
        /*00b4*/ 	.word	0x00000001
        /*00b8*/ 	.word	0x00000001


	//----- nvinfo : EIATTR_CBANK_PARAM_SIZE
	.align		4
.L_32:
        /*00bc*/ 	.byte	0x03, 0x19
        /*00be*/ 	.short	0x0044


	//----- nvinfo : EIATTR_PARAM_CBANK
	.align		4
        /*00c0*/ 	.byte	0x04, 0x0a
        /*00c2*/ 	.short	(.L_34 - .L_33)
	.align		4
.L_33:
        /*00c4*/ 	.word	index@(.nv.constant0.triton_poi_fused_add_native_layer_norm_8)
        /*00c8*/ 	.short	0x0210
        /*00ca*/ 	.short	0x0044


	//----- nvinfo : EIATTR_SW_WAR
	.align		4
.L_34:
        /*00cc*/ 	.byte	0x04, 0x36
        /*00ce*/ 	.short	(.L_36 - .L_35)
.L_35:
        /*00d0*/ 	.word	0x00000008
.L_36:


//--------------------- .nv.callgraph             --------------------------
	.section	.nv.callgraph,"",@"SHT_CUDA_CALLGRAPH"
	.align	4
	.sectionentsize	8
	.align		4
        /*0000*/ 	.word	0x00000000
	.align		4
        /*0004*/ 	.word	0xffffffff
	.align		4
        /*0008*/ 	.word	0x00000000
	.align		4
        /*000c*/ 	.word	0xfffffffe
	.align		4
        /*0010*/ 	.word	0x00000000
	.align		4
        /*0014*/ 	.word	0xfffffffd
	.align		4
        /*0018*/ 	.word	0x00000000
	.align		4
        /*001c*/ 	.word	0xfffffffc


//--------------------- .nv.constant4             --------------------------
	.section	.nv.constant4,"a",@progbits
	.align	8
	.align		8
.nv.constant4:
        /*0000*/ 	.dword	_$_str


//--------------------- .text.triton_poi_fused_add_native_layer_norm_8 --------------------------
	.section	.text.triton_poi_fused_add_native_layer_norm_8,"ax",@progbits
	.align	128
        .global         triton_poi_fused_add_native_layer_norm_8
        .type           triton_poi_fused_add_native_layer_norm_8,@function
        .size           triton_poi_fused_add_native_layer_norm_8,(.L_x_1 - triton_poi_fused_add_native_layer_norm_8)
        .other          triton_poi_fused_add_native_layer_norm_8,@"STO_CUDA_ENTRY STV_DEFAULT"
triton_poi_fused_add_native_layer_norm_8:
.text.triton_poi_fused_add_native_layer_norm_8:
[----:B------:R-:W0:Y:S01]  /*0000*/  LDC R1, c[0x0][0x28] ;  /* 0x00000a00ff017b82 */ /* 0x000e220000000800 */
[----:B------:R-:W1:Y:S07]  /*0010*/  S2R R11, SR_TID.X ;  /* 0x00000000000b7919 */ /* 0x000e6e0000002100 */
[----:B------:R-:W2:Y:S01]  /*0020*/  LDC.64 R14, c[0x0][0x230] ;  /* 0x00008c00ff0e7b82 */ /* 0x000ea20000000a00 */
[----:B------:R-:W-:Y:S01]  /*0030*/  ULDC.64 UR4, c[0x0][0x208] ;  /* 0x0000820000047ab9 */ /* 0x000fe20000000a00 */
[----:B------:R-:W3:Y:S06]  /*0040*/  S2R R0, SR_CTAID.X ;  /* 0x0000000000007919 */ /* 0x000eec0000002500 */
[----:B------:R-:W4:Y:S08]  /*0050*/  LDC.64 R16, c[0x0][0x218] ;  /* 0x00008600ff107b82 */ /* 0x000f300000000a00 */
[----:B------:R-:W5:Y:S08]  /*0060*/  LDC.64 R12, c[0x0][0x220] ;  /* 0x00008800ff0c7b82 */ /* 0x000f700000000a00 */
[----:B------:R-:W5:Y:S01]  /*0070*/  LDC.64 R8, c[0x0][0x210] ;  /* 0x00008400ff087b82 */ /* 0x000f620000000a00 */
[----:B-1----:R-:W-:-:S07]  /*0080*/  LOP3.LUT R11, R11, 0x7f, RZ, 0xc0, !PT ;  /* 0x0000007f0b0b7812 */ /* 0x002fce00078ec0ff */
[----:B------:R-:W1:Y:S01]  /*0090*/  LDC.64 R6, c[0x0][0x228] ;  /* 0x00008a00ff067b82 */ /* 0x000e620000000a00 */
[----:B---3--:R-:W-:-:S04]  /*00a0*/  LEA R11, R0, R11, 0x7 ;  /* 0x0000000b000b7211 */ /* 0x008fc800078e38ff */
[----:B------:R-:W-:-:S03]  /*00b0*/  SHF.R.S32.HI R0, RZ, 0x1f, R11 ;  /* 0x0000001fff007819 */ /* 0x000fc6000001140b */
[----:B------:R-:W3:Y:S01]  /*00c0*/  LDC.64 R4, c[0x0][0x238] ;  /* 0x00008e00ff047b82 */ /* 0x000ee20000000a00 */
[C---:B------:R-:W-:Y:S01]  /*00d0*/  ISETP.GE.AND P0, PT, R11.reuse, 0x100, PT ;  /* 0x000001000b00780c */ /* 0x040fe20003f06270 */
[----:B----4-:R-:W-:Y:S01]  /*00e0*/  IMAD.WIDE R20, R11, 0x4, R16 ;  /* 0x000000040b147825 */ /* 0x010fe200078e0210 */
[----:B------:R-:W-:-:S04]  /*00f0*/  LEA.HI R0, R0, R11, RZ, 0x2 ;  /* 0x0000000b00007211 */ /* 0x000fc800078f10ff */
[----:B------:R-:W-:Y:S01]  /*0100*/  SHF.R.S32.HI R19, RZ, 0x2, R0 ;  /* 0x00000002ff137819 */ /* 0x000fe20000011400 */
[----:B------:R-:W4:Y:S01]  /*0110*/  LDC.64 R2, c[0x0][0x240] ;  /* 0x00009000ff027b82 */ /* 0x000f220000000a00 */
[----:B------:R-:W-:Y:S01]  /*0120*/  LOP3.LUT R10, R0, 0xfffffffc, RZ, 0xc0, !PT ;  /* 0xfffffffc000a7812 */ /* 0x000fe200078ec0ff */
[----:B------:R-:W-:Y:S02]  /*0130*/  HFMA2.MMA R0, -RZ, RZ, 0, 0 ;  /* 0x00000000ff007435 */ /* 0x000fe400000001ff */
[----:B--2---:R-:W-:Y:S01]  /*0140*/  IMAD.WIDE R24, R19, 0x4, R14 ;  /* 0x0000000413187825 */ /* 0x004fe200078e020e */
[----:B------:R-:W-:Y:S02]  /*0150*/  IADD3 R15, R11, -R10, RZ ;  /* 0x8000000a0b0f7210 */ /* 0x000fe40007ffe0ff */
[----:B------:R-:W-:Y:S02]  /*0160*/  CS2R R16, SRZ ;  /* 0x0000000000107805 */ /* 0x000fe4000001ff00 */
[----:B------:R-:W-:-:S03]  /*0170*/  MOV R10, RZ ;  /* 0x000000ff000a7202 */ /* 0x000fc60000000f00 */
[----:B------:R-:W2:Y:S01]  /*0180*/  @!P0 LDG.E.EL R0, desc[UR4][R24.64] ;  /* 0x0000000418008981 */ /* 0x000ea2000c2e1900 */
[----:B-----5:R-:W-:Y:S01]  /*0190*/  IMAD.WIDE R22, R15, 0x4, R12 ;  /* 0x000000040f167825 */ /* 0x020fe200078e020c */
[----:B------:R-:W-:Y:S02]  /*01a0*/  CS2R R12, SRZ ;  /* 0x00000000000c7805 */ /* 0x000fe4000001ff00 */
[----:B------:R-:W5:Y:S01]  /*01b0*/  @!P0 LDG.E R10, desc[UR4][R20.64] ;  /* 0x00000004140a8981 */ /* 0x000f62000c1e1900 */
[----:B0-----:R-:W-:-:S03]  /*01c0*/  IMAD.WIDE R8, R11, 0x4, R8 ;  /* 0x000000040b087825 */ /* 0x001fc600078e0208 */
[----:B------:R-:W5:Y:S01]  /*01d0*/  @!P0 LDG.E.EL R17, desc[UR4][R22.64] ;  /* 0x0000000416118981 */ /* 0x000f62000c2e1900 */
[----:B-1----:R-:W-:Y:S01]  /*01e0*/  IMAD.WIDE R6, R19, 0x4, R6 ;  /* 0x0000000413067825 */ /* 0x002fe200078e0206 */
[----:B------:R-:W-:Y:S02]  /*01f0*/  HFMA2.MMA R19, -RZ, RZ, 0, 0 ;  /* 0x00000000ff137435 */ /* 0x000fe400000001ff */
[----:B------:R-:W5:Y:S01]  /*0200*/  @!P0 LDG.E R12, desc[UR4][R8.64] ;  /* 0x00000004080c8981 */ /* 0x000f62000c1e1900 */
[----:B---3--:R-:W-:-:S03]  /*0210*/  IMAD.WIDE R4, R15, 0x4, R4 ;  /* 0x000000040f047825 */ /* 0x008fc600078e0204 */
[----:B------:R-:W3:Y:S01]  /*0220*/  @!P0 LDG.E.EL R13, desc[UR4][R6.64] ;  /* 0x00000004060d8981 */ /* 0x000ee2000c2e1900 */
[----:B----4-:R-:W-:Y:S02]  /*0230*/  IMAD.WIDE R14, R15, 0x4, R2 ;  /* 0x000000040f0e7825 */ /* 0x010fe400078e0202 */
[----:B------:R-:W0:Y:S01]  /*0240*/  LDC.64 R2, c[0x0][0x248] ;  /* 0x00009200ff027b82 */ /* 0x000e220000000a00 */
[----:B------:R-:W4:Y:S04]  /*0250*/  @!P0 LDG.E.EL R16, desc[UR4][R4.64] ;  /* 0x0000000404108981 */ /* 0x000f28000c2e1900 */
[----:B------:R-:W4:Y:S01]  /*0260*/  @!P0 LDG.E.EL R19, desc[UR4][R14.64] ;  /* 0x000000040e138981 */ /* 0x000f22000c2e1900 */
[----:B0-----:R-:W-:-:S04]  /*0270*/  IMAD.WIDE R2, R11, 0x4, R2 ;  /* 0x000000040b027825 */ /* 0x001fc800078e0202 */
[----:B--2---:R-:W-:-:S06]  /*0280*/  FADD R0, R0, 9.9999999747524270788e-07 ;  /* 0x358637bd00007421 */ /* 0x004fcc0000000000 */
[----:B------:R-:W0:Y:S01]  /*0290*/  MUFU.RSQ R0, R0 ;  /* 0x0000000000007308 */ /* 0x000e220000001400 */
[----:B-----5:R-:W-:-:S04]  /*02a0*/  FADD R17, R17, R10 ;  /* 0x0000000a11117221 */ /* 0x020fc80000000000 */
[----:B------:R-:W-:-:S04]  /*02b0*/  FADD R12, R17, R12 ;  /* 0x0000000c110c7221 */ /* 0x000fc80000000000 */
[----:B---3--:R-:W-:-:S04]  /*02c0*/  FADD R13, R12, -R13 ;  /* 0x8000000d0c0d7221 */ /* 0x008fc80000000000 */
[----:B0-----:R-:W-:-:S04]  /*02d0*/  FMUL R6, R0, R13 ;  /* 0x0000000d00067220 */ /* 0x001fc80000400000 */
[----:B----4-:R-:W-:Y:S01]  /*02e0*/  FFMA R19, R6, R16, R19 ;  /* 0x0000001006137223 */ /* 0x010fe20000000013 */
[----:B------:R-:W-:Y:S06]  /*02f0*/  @P0 EXIT ;  /* 0x000000000000094d */ /* 0x000fec0003800000 */
[----:B------:R-:W-:Y:S01]  /*0300*/  STG.E desc[UR4][R2.64], R19 ;  /* 0x0000001302007986 */ /* 0x000fe2000c101904 */
[----:B------:R-:W-:Y:S05]  /*0310*/  EXIT ;  /* 0x000000000000794d */ /* 0x000fea0003800000 */
.L_x_0:
[----:B------:R-:W-:-:S00]  /*0320*/  BRA `(.L_x_0) ;  /* 0xfffffffc00fc7947 */ /* 0x000fc0000383ffff */
[----:B------:R-:W-:-:S00]  /*0330*/  NOP ;  /* 0x0000000000007918 */ /* 0x000fc00000000000 */
        /* <DEDUP_REMOVED lines=12> */
.L_x_1:


//--------------------- .nv.global.init           --------------------------
	.section	.nv.global.init,"aw",@progbits
.nv.global.init:
	.type		_$_str,@object
	.size		_$_str,(.L_0 - _$_str)
_$_str:
        /*0000*/ 	.byte	0x5f, 0x5f, 0x43, 0x55, 0x44, 0x41, 0x5f, 0x46, 0x54, 0x5a, 0x00
.L_0:


//--------------------- .nv.constant0.triton_poi_fused_add_native_layer_norm_8 --------------------------
	.section	.nv.constant0.triton_poi_fused_add_native_layer_norm_8,"a",@progbits
	.sectionflags	@""
	.align	4
.nv.constant0.triton_poi_fused_add_native_layer_norm_8:
	.zero		596
